	.headerflags	@"EF_CUDA_TEXMODE_UNIFIED EF_CUDA_64BIT_ADDRESS EF_CUDA_ACCELERATORS EF_CUDA_SM90 EF_CUDA_VIRTUAL_SM(EF_CUDA_SM90)"
	.elftype	@"ET_EXEC"


//--------------------- .nv.info                  --------------------------
	.section	.nv.info,"",@"SHT_CUDA_INFO"
	.align	4


	//----- nvinfo : EIATTR_REGCOUNT
	.align		4
        /*0000*/ 	.byte	0x04, 0x2f
        /*0002*/ 	.short	(.L_3 - .L_2)
	.align		4
.L_2:
        /*0004*/ 	.word	index@(triton_poi_fused__native_batch_norm_legit_no_training_relu_5)
        /*0008*/ 	.word	0x00000011


	//----- nvinfo : EIATTR_MIN_STACK_SIZE
	.align		4
.L_3:
        /*000c*/ 	.byte	0x04, 0x12
        /*000e*/ 	.short	(.L_5 - .L_4)
	.align		4
.L_4:
        /*0010*/ 	.word	index@(triton_poi_fused__native_batch_norm_legit_no_training_relu_5)
        /*0014*/ 	.word	0x00000000


	//----- nvinfo : EIATTR_FRAME_SIZE
	.align		4
.L_5:
        /*0018*/ 	.byte	0x04, 0x11
        /*001a*/ 	.short	(.L_7 - .L_6)
	.align		4
.L_6:
        /*001c*/ 	.word	index@(triton_poi_fused__native_batch_norm_legit_no_training_relu_5)
        /*0020*/ 	.word	0x00000000


	//----- nvinfo : EIATTR_MIN_STACK_SIZE
	.align		4
.L_7:
        /*0024*/ 	.byte	0x04, 0x12
        /*0026*/ 	.short	(.L_9 - .L_8)
	.align		4
.L_8:
        /*0028*/ 	.word	index@(triton_poi_fused__native_batch_norm_legit_no_training_relu_5)
        /*002c*/ 	.word	0x00000000
.L_9:


//--------------------- .nv.info.triton_poi_fused__native_batch_norm_legit_no_training_relu_5 --------------------------
	.section	.nv.info.triton_poi_fused__native_batch_norm_legit_no_training_relu_5,"",@"SHT_CUDA_INFO"
	.sectionflags	@""
	.align	4


	//----- nvinfo : EIATTR_CUDA_API_VERSION
	.align		4
        /*0000*/ 	.byte	0x04, 0x37
        /*0002*/ 	.short	(.L_11 - .L_10)
.L_10:
        /*0004*/ 	.word	0x0000007c


	//----- nvinfo : EIATTR_KPARAM_INFO
	.align		4
.L_11:
        /*0008*/ 	.byte	0x04, 0x17
        /*000a*/ 	.short	(.L_13 - .L_12)
.L_12:
        /*000c*/ 	.word	0x00000000
        /*0010*/ 	.short	0x0006
        /*0012*/ 	.short	0x0030
        /*0014*/ 	.byte	0x00, 0xf0, 0x11, 0x00


	//----- nvinfo : EIATTR_KPARAM_INFO
	.align		4
.L_13:
        /*0018*/ 	.byte	0x04, 0x17
        /*001a*/ 	.short	(.L_15 - .L_14)
.L_14:
        /*001c*/ 	.word	0x00000000
        /*0020*/ 	.short	0x0005
        /*0022*/ 	.short	0x0028
        /*0024*/ 	.byte	0x00, 0xf4, 0x21, 0x00


	//----- nvinfo : EIATTR_KPARAM_INFO
	.align		4
.L_15:
        /*0028*/ 	.byte	0x04, 0x17
        /*002a*/ 	.short	(.L_17 - .L_16)
.L_16:
        /*002c*/ 	.word	0x00000000
        /*0030*/ 	.short	0x0004
        /*0032*/ 	.short	0x0020
        /*0034*/ 	.byte	0x00, 0xf4, 0x21, 0x00


	//----- nvinfo : EIATTR_KPARAM_INFO
	.align		4
.L_17:
        /*0038*/ 	.byte	0x04, 0x17
        /*003a*/ 	.short	(.L_19 - .L_18)
.L_18:
        /*003c*/ 	.word	0x00000000
        /*0040*/ 	.short	0x0003
        /*0042*/ 	.short	0x0018
        /*0044*/ 	.byte	0x00, 0xf4, 0x21, 0x00


	//----- nvinfo : EIATTR_KPARAM_INFO
	.align		4
.L_19:
        /*0048*/ 	.byte	0x04, 0x17
        /*004a*/ 	.short	(.L_21 - .L_20)
.L_20:
        /*004c*/ 	.word	0x00000000
        /*0050*/ 	.short	0x0002
        /*0052*/ 	.short	0x0010
        /*0054*/ 	.byte	0x00, 0xf4, 0x21, 0x00


	//----- nvinfo : EIATTR_KPARAM_INFO
	.align		4
.L_21:
        /*0058*/ 	.byte	0x04, 0x17
        /*005a*/ 	.short	(.L_23 - .L_22)
.L_22:
        /*005c*/ 	.word	0x00000000
        /*0060*/ 	.short	0x0001
        /*0062*/ 	.short	0x0008
        /*0064*/ 	.byte	0x00, 0xf4, 0x21, 0x00


	//----- nvinfo : EIATTR_KPARAM_INFO
	.align		4
.L_23:
        /*0068*/ 	.byte	0x04, 0x17
        /*006a*/ 	.short	(.L_25 - .L_24)
.L_24:
        /*006c*/ 	.word	0x00000000
        /*0070*/ 	.short	0x0000
        /*0072*/ 	.short	0x0000
        /*0074*/ 	.byte	0x00, 0xf4, 0x21, 0x00


	//----- nvinfo : EIATTR_SPARSE_MMA_MASK
	.align		4
.L_25:
        /*0078*/ 	.byte	0x03, 0x50
        /*007a*/ 	.short	0x0000


	//----- nvinfo : EIATTR_MAXREG_COUNT
	.align		4
        /*007c*/ 	.byte	0x03, 0x1b
        /*007e*/ 	.short	0x00ff


	//----- nvinfo : EIATTR_EXIT_INSTR_OFFSETS
	.align		4
        /*0080*/ 	.byte	0x04, 0x1c
        /*0082*/ 	.short	(.L_27 - .L_26)


	//   ....[0]....
.L_26:
        /*0084*/ 	.word	0x00000360


	//----- nvinfo : EIATTR_REQNTID
	.align		4
.L_27:
        /*0088*/ 	.byte	0x04, 0x10
        /*008a*/ 	.short	(.L_29 - .L_28)
.L_28:
        /*008c*/ 	.word	0x00000080
        /*0090*/ 	.word	0x00000001
        /*0094*/ 	.word	0x00000001


	//----- nvinfo : EIATTR_CBANK_PARAM_SIZE
	.align		4
.L_29:
        /*0098*/ 	.byte	0x03, 0x19
        /*009a*/ 	.short	0x0034


	//----- nvinfo : EIATTR_PARAM_CBANK
	.align		4
        /*009c*/ 	.byte	0x04, 0x0a
        /*009e*/ 	.short	(.L_31 - .L_30)
	.align		4
.L_30:
        /*00a0*/ 	.word	index@(.nv.constant0.triton_poi_fused__native_batch_norm_legit_no_training_relu_5)
        /*00a4*/ 	.short	0x0210
        /*00a6*/ 	.short	0x0034


	//----- nvinfo : EIATTR_SW_WAR
	.align		4
.L_31:
        /*00a8*/ 	.byte	0x04, 0x36
        /*00aa*/ 	.short	(.L_33 - .L_32)
.L_32:
        /*00ac*/ 	.word	0x00000008
.L_33:


//--------------------- .nv.callgraph             --------------------------
	.section	.nv.callgraph,"",@"SHT_CUDA_CALLGRAPH"
	.align	4
	.sectionentsize	8
	.align		4
        /*0000*/ 	.word	0x00000000
	.align		4
        /*0004*/ 	.word	0xffffffff
	.align		4
        /*0008*/ 	.word	0x00000000
	.align		4
        /*000c*/ 	.word	0xfffffffe
	.align		4
        /*0010*/ 	.word	0x00000000
	.align		4
        /*0014*/ 	.word	0xfffffffd
	.align		4
        /*0018*/ 	.word	0x00000000
	.align		4
        /*001c*/ 	.word	0xfffffffc


//--------------------- .nv.constant4             --------------------------
	.section	.nv.constant4,"a",@progbits
	.align	8
	.align		8
.nv.constant4:
        /*0000*/ 	.dword	_$_str
	.align		8
        /*0008*/ 	.dword	_$_str_$_2


//--------------------- .text.triton_poi_fused__native_batch_norm_legit_no_training_relu_5 --------------------------
	.section	.text.triton_poi_fused__native_batch_norm_legit_no_training_relu_5,"ax",@progbits
	.align	128
        .global         triton_poi_fused__native_batch_norm_legit_no_training_relu_5
        .type           triton_poi_fused__native_batch_norm_legit_no_training_relu_5,@function
        .size           triton_poi_fused__native_batch_norm_legit_no_training_relu_5,(.L_x_1 - triton_poi_fused__native_batch_norm_legit_no_training_relu_5)
        .other          triton_poi_fused__native_batch_norm_legit_no_training_relu_5,@"STO_CUDA_ENTRY STV_DEFAULT"
triton_poi_fused__native_batch_norm_legit_no_training_relu_5:
.text.triton_poi_fused__native_batch_norm_legit_no_training_relu_5:
[----:B------:R-:W-:Y:S01]  /*0000*/  LDC R1, c[0x0][0x28] ;  /* 0x00000a00ff017b82 */ /* 0x000fe20000000800 */
[----:B------:R-:W1:Y:S07]  /*0010*/  S2R R0, SR_TID.X ;  /* 0x0000000000007919 */ /* 0x000e6e0000002100 */
[----:B------:R-:W2:Y:S01]  /*0020*/  LDC.64 R6, c[0x0][0x220] ;  /* 0x00008800ff067b82 */ /* 0x000ea20000000a00 */
[----:B------:R-:W-:Y:S01]  /*0030*/  ULDC.64 UR4, c[0x0][0x208] ;  /* 0x0000820000047ab9 */ /* 0x000fe20000000a00 */
[----:B------:R-:W3:Y:S06]  /*0040*/  S2R R5, SR_CTAID.X ;  /* 0x0000000000057919 */ /* 0x000eec0000002500 */
[----:B------:R-:W4:Y:S08]  /*0050*/  LDC.64 R8, c[0x0][0x228] ;  /* 0x00008a00ff087b82 */ /* 0x000f300000000a00 */
[----:B------:R-:W5:Y:S01]  /*0060*/  LDC.64 R10, c[0x0][0x230] ;  /* 0x00008c00ff0a7b82 */ /* 0x000f620000000a00 */
[----:B-1----:R-:W-:-:S02]  /*0070*/  SHF.L.U32 R0, R0, 0x1, RZ ;  /* 0x0000000100007819 */ /* 0x002fc400000006ff */
[----:B---3--:R-:W-:Y:S02]  /*0080*/  SHF.R.S32.HI R3, RZ, 0x17, R5 ;  /* 0x00000017ff037819 */ /* 0x008fe40000011405 */
[----:B------:R-:W-:Y:S02]  /*0090*/  LOP3.LUT R0, R0, 0xfe, RZ, 0xc0, !PT ;  /* 0x000000fe00007812 */ /* 0x000fe400078ec0ff */
[----:B------:R-:W-:Y:S02]  /*00a0*/  SGXT R3, R3, 0x1 ;  /* 0x000000010303781a */ /* 0x000fe40000000200 */
[----:B------:R-:W-:-:S04]  /*00b0*/  LEA R0, R5, R0, 0x8 ;  /* 0x0000000005007211 */ /* 0x000fc800078e40ff */
[----:B------:R-:W-:-:S04]  /*00c0*/  LEA.HI R3, R3, R0, RZ, 0x6 ;  /* 0x0000000003037211 */ /* 0x000fc800078f30ff */
[----:B------:R-:W-:-:S05]  /*00d0*/  SHF.R.S32.HI R3, RZ, 0x6, R3 ;  /* 0x00000006ff037819 */ /* 0x000fca0000011403 */
[----:B------:R-:W-:-:S05]  /*00e0*/  IMAD.HI R2, R3, 0x2aaaaaab, RZ ;  /* 0x2aaaaaab03027827 */ /* 0x000fca00078e02ff */
[----:B------:R-:W-:-:S04]  /*00f0*/  SHF.R.U32.HI R5, RZ, 0x1f, R2 ;  /* 0x0000001fff057819 */ /* 0x000fc80000011602 */
[----:B------:R-:W-:Y:S02]  /*0100*/  LEA.HI R2, R2, R5, RZ, 0x1c ;  /* 0x0000000502027211 */ /* 0x000fe400078fe0ff */
[----:B------:R-:W1:Y:S03]  /*0110*/  LDC.64 R4, c[0x0][0x218] ;  /* 0x00008600ff047b82 */ /* 0x000e660000000a00 */
[----:B------:R-:W-:-:S04]  /*0120*/  IMAD R13, R2, -0x60, R3 ;  /* 0xffffffa0020d7824 */ /* 0x000fc800078e0203 */
[C---:B--2---:R-:W-:Y:S01]  /*0130*/  IMAD.WIDE R6, R13.reuse, 0x4, R6 ;  /* 0x000000040d067825 */ /* 0x044fe200078e0206 */
[----:B------:R-:W2:Y:S05]  /*0140*/  LDC.64 R2, c[0x0][0x210] ;  /* 0x00008400ff027b82 */ /* 0x000eaa0000000a00 */
[----:B------:R-:W3:Y:S01]  /*0150*/  LDG.E.EL R6, desc[UR4][R6.64] ;  /* 0x0000000406067981 */ /* 0x000ee2000c2e1900 */
[----:B----4-:R-:W-:-:S04]  /*0160*/  IMAD.WIDE R8, R13, 0x4, R8 ;  /* 0x000000040d087825 */ /* 0x010fc800078e0208 */
[C---:B-----5:R-:W-:Y:S02]  /*0170*/  IMAD.WIDE R10, R13.reuse, 0x4, R10 ;  /* 0x000000040d0a7825 */ /* 0x060fe400078e020a */
[----:B------:R-:W4:Y:S02]  /*0180*/  LDG.E.EL R8, desc[UR4][R8.64] ;  /* 0x0000000408087981 */ /* 0x000f24000c2e1900 */
[----:B-1----:R-:W-:Y:S02]  /*0190*/  IMAD.WIDE R4, R13, 0x4, R4 ;  /* 0x000000040d047825 */ /* 0x002fe400078e0204 */
[----:B------:R-:W4:Y:S04]  /*01a0*/  LDG.E.EL R11, desc[UR4][R10.64] ;  /* 0x000000040a0b7981 */ /* 0x000f28000c2e1900 */
[----:B------:R1:W5:Y:S01]  /*01b0*/  LDG.E.EL R12, desc[UR4][R4.64] ;  /* 0x00000004040c7981 */ /* 0x000362000c2e1900 */
[----:B--2---:R-:W-:-:S06]  /*01c0*/  IMAD.WIDE R2, R0, 0x4, R2 ;  /* 0x0000000400027825 */ /* 0x004fcc00078e0202 */
[----:B------:R-:W5:Y:S01]  /*01d0*/  LDG.E.64 R2, desc[UR4][R2.64] ;  /* 0x0000000402027981 */ /* 0x000f62000c1e1b00 */
[----:B------:R-:W-:Y:S01]  /*01e0*/  HFMA2.MMA R14, -RZ, RZ, 1.625, 0 ;  /* 0x3e800000ff0e7435 */ /* 0x000fe200000001ff */
[----:B-1----:R-:W1:Y:S02]  /*01f0*/  LDC.64 R4, c[0x0][0x238] ;  /* 0x00008e00ff047b82 */ /* 0x002e640000000a00 */
[----:B-1----:R-:W-:-:S04]  /*0200*/  IMAD.WIDE R4, R0, 0x4, R4 ;  /* 0x0000000400047825 */ /* 0x002fc800078e0204 */
[----:B---3--:R-:W-:-:S04]  /*0210*/  FADD R6, R6, 9.9999997473787516356e-06 ;  /* 0x3727c5ac06067421 */ /* 0x008fc80000000000 */
[----:B------:R-:W1:Y:S02]  /*0220*/  MUFU.SQRT R7, R6 ;  /* 0x0000000600077308 */ /* 0x000e640000002000 */
[C---:B-1----:R-:W-:Y:S02]  /*0230*/  FSETP.GT.AND P0, PT, R7.reuse, 8.50705917302346158658e+37, PT ;  /* 0x7e8000000700780b */ /* 0x042fe40003f04000 */
[----:B------:R-:W-:-:S11]  /*0240*/  FSETP.GEU.AND P1, PT, R7, 1.175494350822287508e-38, PT ;  /* 0x008000000700780b */ /* 0x000fd60003f2e000 */
[----:B------:R-:W-:-:S04]  /*0250*/  @P0 FMUL R7, R7, 0.25 ;  /* 0x3e80000007070820 */ /* 0x000fc80000400000 */
[----:B------:R-:W-:-:S06]  /*0260*/  @!P1 FMUL R7, R7, 16777216 ;  /* 0x4b80000007079820 */ /* 0x000fcc0000400000 */
[----:B------:R-:W1:Y:S01]  /*0270*/  MUFU.RCP R7, R7 ;  /* 0x0000000700077308 */ /* 0x000e620000001000 */
[----:B------:R-:W-:Y:S01]  /*0280*/  FSEL R14, R14, 1, P0 ;  /* 0x3f8000000e0e7808 */ /* 0x000fe20000000000 */
[----:B-----5:R-:W-:-:S04]  /*0290*/  FADD R2, R2, -R12 ;  /* 0x8000000c02027221 */ /* 0x020fc80000000000 */
[----:B------:R-:W-:Y:S01]  /*02a0*/  @!P1 FMUL R14, R14, 16777216 ;  /* 0x4b8000000e0e9820 */ /* 0x000fe20000400000 */
[----:B------:R-:W-:-:S03]  /*02b0*/  FADD R3, R3, -R12 ;  /* 0x8000000c03037221 */ /* 0x000fc60000000000 */
[----:B-1----:R-:W-:-:S04]  /*02c0*/  FMUL R14, R7, R14 ;  /* 0x0000000e070e7220 */ /* 0x002fc80000400000 */
[-C--:B------:R-:W-:Y:S01]  /*02d0*/  FMUL R2, R2, R14.reuse ;  /* 0x0000000e02027220 */ /* 0x080fe20000400000 */
[----:B------:R-:W-:-:S03]  /*02e0*/  FMUL R14, R3, R14 ;  /* 0x0000000e030e7220 */ /* 0x000fc60000400000 */
[C-C-:B----4-:R-:W-:Y:S01]  /*02f0*/  FFMA R2, R8.reuse, R2, R11.reuse ;  /* 0x0000000208027223 */ /* 0x150fe2000000000b */
[----:B------:R-:W-:-:S04]  /*0300*/  FFMA R14, R8, R14, R11 ;  /* 0x0000000e080e7223 */ /* 0x000fc8000000000b */
[----:B------:R-:W-:Y:S02]  /*0310*/  FSETP.GEU.AND P0, PT, R2, RZ, PT ;  /* 0x000000ff0200720b */ /* 0x000fe40003f0e000 */
[----:B------:R-:W-:Y:S02]  /*0320*/  FSETP.GEU.AND P1, PT, R14, RZ, PT ;  /* 0x000000ff0e00720b */ /* 0x000fe40003f2e000 */
[----:B------:R-:W-:Y:S02]  /*0330*/  FSEL R2, R2, RZ, P0 ;  /* 0x000000ff02027208 */ /* 0x000fe40000000000 */
[----:B------:R-:W-:-:S05]  /*0340*/  FSEL R3, R14, RZ, P1 ;  /* 0x000000ff0e037208 */ /* 0x000fca0000800000 */
[----:B------:R-:W-:Y:S01]  /*0350*/  STG.E.64 desc[UR4][R4.64], R2 ;  /* 0x0000000204007986 */ /* 0x000fe2000c101b04 */
[----:B------:R-:W-:Y:S05]  /*0360*/  EXIT ;  /* 0x000000000000794d */ /* 0x000fea0003800000 */
.L_x_0:
[----:B------:R-:W-:-:S00]  /*0370*/  BRA `(.L_x_0) ;  /* 0xfffffffc00fc7947 */ /* 0x000fc0000383ffff */
[----:B------:R-:W-:-:S00]  /*0380*/  NOP ;  /* 0x0000000000007918 */ /* 0x000fc00000000000 */
[----:B------:R-:W-:-:S00]  /*0390*/  NOP ;  /* 0x0000000000007918 */ /* 0x000fc00000000000 */
[----:B------:R-:W-:-:S00]  /*03a0*/  NOP ;  /* 0x0000000000007918 */ /* 0x000fc00000000000 */
[----:B------:R-:W-:-:S00]  /*03b0*/  NOP ;  /* 0x0000000000007918 */ /* 0x000fc00000000000 */
[----:B------:R-:W-:-:S00]  /*03c0*/  NOP ;  /* 0x0000000000007918 */ /* 0x000fc00000000000 */
[----:B------:R-:W-:-:S00]  /*03d0*/  NOP ;  /* 0x0000000000007918 */ /* 0x000fc00000000000 */
[----:B------:R-:W-:-:S00]  /*03e0*/  NOP ;  /* 0x0000000000007918 */ /* 0x000fc00000000000 */
[----:B------:R-:W-:-:S00]  /*03f0*/  NOP ;  /* 0x0000000000007918 */ /* 0x000fc00000000000 */
.L_x_1:


//--------------------- .nv.global.init           --------------------------
	.section	.nv.global.init,"aw",@progbits
.nv.global.init:
	.type		_$_str,@object
	.size		_$_str,(_$_str_$_2 - _$_str)
_$_str:
        /*0000*/ 	.byte	0x5f, 0x5f, 0x43, 0x55, 0x44, 0x41, 0x5f, 0x46, 0x54, 0x5a, 0x00
	.type		_$_str_$_2,@object
	.size		_$_str_$_2,(.L_1 - _$_str_$_2)
_$_str_$_2:
        /*000b*/ 	.byte	0x5f, 0x5f, 0x43, 0x55, 0x44, 0x41, 0x5f, 0x50, 0x52, 0x45, 0x43, 0x5f, 0x53, 0x51, 0x52, 0x54
        /*001b*/ 	.byte	0x00
.L_1:


//--------------------- .nv.constant0.triton_poi_fused__native_batch_norm_legit_no_training_relu_5 --------------------------
	.section	.nv.constant0.triton_poi_fused__native_batch_norm_legit_no_training_relu_5,"a",@progbits
	.sectionflags	@""
	.align	4
.nv.constant0.triton_poi_fused__native_batch_norm_legit_no_training_relu_5:
	.zero		580
